//
// Generated by NVIDIA NVVM Compiler
//
// Compiler Build ID: CL-36424714
// Cuda compilation tools, release 13.0, V13.0.88
// Based on NVVM 20.0.0
//

.version 9.0
.target sm_100
.address_size 64

	// .globl	_Z14PrintThreadIDsv
.extern .func  (.param .b32 func_retval0) vprintf
(
	.param .b64 vprintf_param_0,
	.param .b64 vprintf_param_1
)
;
.global .align 1 .b8 $str[42] = {116, 104, 114, 101, 97, 100, 46, 120, 58, 32, 37, 100, 44, 32, 116, 104, 114, 101, 97, 100, 46, 121, 58, 32, 37, 100, 44, 32, 116, 104, 114, 101, 97, 100, 46, 122, 58, 32, 37, 100, 10};

.visible .entry _Z14PrintThreadIDsv()
{
	.local .align 8 .b8 	__local_depot0[16];
	.reg .b64 	%SP;
	.reg .b64 	%SPL;
	.reg .b32 	%r<6>;
	.reg .b64 	%rd<5>;

	mov.u64 	%SPL, __local_depot0;
	cvta.local.u64 	%SP, %SPL;
	add.u64 	%rd1, %SP, 0;
	add.u64 	%rd2, %SPL, 0;
	mov.u32 	%r1, %tid.x;
	mov.u32 	%r2, %tid.y;
	mov.u32 	%r3, %tid.z;
	st.local.v2.u32 	[%rd2], {%r1, %r2};
	st.local.u32 	[%rd2+8], %r3;
	mov.u64 	%rd3, $str;
	cvta.global.u64 	%rd4, %rd3;
	{ // callseq 0, 0
	.param .b64 param0;
	st.param.b64 	[param0], %rd4;
	.param .b64 param1;
	st.param.b64 	[param1], %rd1;
	.param .b32 retval0;
	call.uni (retval0), 
	vprintf, 
	(
	param0, 
	param1
	);
	ld.param.b32 	%r4, [retval0];
	} // callseq 0
	ret;

}


// ===== COMPILED SASS (sm_100) =====

	.target	sm_100

	.elftype	@"ET_EXEC"


//--------------------- .note.nv.tkinfo           --------------------------
	.section	.note.nv.tkinfo,"",@"SHT_NOTE"
	.sectionflags	@"SHF_NOTE_NV_TKINFO"
	.tkinfo
        /*0018*/ 	.word	0x00000002
        /*0030*/ 	.string	""
        /*0030*/ 	.string	"ptxas"
        /*0030*/ 	.string	"Cuda compilation tools, release 13.0, V13.0.88"
        /*0030*/ 	.string	"Build cuda_13.0.r13.0/compiler.36424714_0"
        /*0030*/ 	.string	"-arch sm_100 -m 64 "



//--------------------- .note.nv.cuinfo           --------------------------
	.section	.note.nv.cuinfo,"",@"SHT_NOTE"
	.sectionflags	@"SHF_NOTE_NV_CUINFO"
        /*0018*/ 	.short	0x0002
        /*001a*/ 	.short	0x0064
        /*001c*/ 	.short	0x0082
	.zero		2


//--------------------- .nv.info                  --------------------------
	.section	.nv.info,"",@"SHT_CUDA_INFO"
	.align	4


	//----- nvinfo : EIATTR_REGCOUNT
	.align		4
        /*0000*/ 	.byte	0x04, 0x2f
        /*0002*/ 	.short	(.L_2 - .L_1)
	.align		4
.L_1:
        /*0004*/ 	.word	index@(_Z14PrintThreadIDsv)
        /*0008*/ 	.word	0x00000018


	//----- nvinfo : EIATTR_FRAME_SIZE
	.align		4
.L_2:
        /*000c*/ 	.byte	0x04, 0x11
        /*000e*/ 	.short	(.L_4 - .L_3)
	.align		4
.L_3:
        /*0010*/ 	.word	index@(_Z14PrintThreadIDsv)
        /*0014*/ 	.word	0x00000010


	//----- nvinfo : EIATTR_MIN_STACK_SIZE
	.align		4
.L_4:
        /*0018*/ 	.byte	0x04, 0x12
        /*001a*/ 	.short	(.L_6 - .L_5)
	.align		4
.L_5:
        /*001c*/ 	.word	index@(_Z14PrintThreadIDsv)
        /*0020*/ 	.word	0x00000010
.L_6:


//--------------------- .nv.compat                --------------------------
	.section	.nv.compat,"",@"SHT_CUDA_COMPAT_INFO"
	.align	4
        /*0000*/ 	.byte	0x02, 0x09, 0x00, 0x00, 0x02, 0x02, 0x01, 0x00, 0x02, 0x05, 0x05, 0x00, 0x03, 0x07, 0x01, 0x01
        /*0010*/ 	.byte	0x02, 0x03, 0x00, 0x00, 0x02, 0x06, 0x01, 0x00, 0x04, 0x0b, 0x08, 0x00, 0x09, 0x00, 0x00, 0x00
        /*0020*/ 	.byte	0x00, 0x00, 0x00, 0x00


//--------------------- .nv.info._Z14PrintThreadIDsv --------------------------
	.section	.nv.info._Z14PrintThreadIDsv,"",@"SHT_CUDA_INFO"
	.sectionflags	@""
	.align	4


	//----- nvinfo : EIATTR_CUDA_API_VERSION
	.align		4
        /*0000*/ 	.byte	0x04, 0x37
        /*0002*/ 	.short	(.L_8 - .L_7)
.L_7:
        /*0004*/ 	.word	0x00000082


	//----- nvinfo : EIATTR_SPARSE_MMA_MASK
	.align		4
.L_8:
        /*0008*/ 	.byte	0x03, 0x50
        /*000a*/ 	.short	0x0000


	//----- nvinfo : EIATTR_MAXREG_COUNT
	.align		4
        /*000c*/ 	.byte	0x03, 0x1b
        /*000e*/ 	.short	0x00ff


	//----- nvinfo : EIATTR_EXTERNS
	.align		4
        /*0010*/ 	.byte	0x04, 0x0f
        /*0012*/ 	.short	(.L_10 - .L_9)


	//   ....[0]....
	.align		4
.L_9:
        /*0014*/ 	.word	index@(vprintf)


	//----- nvinfo : EIATTR_MERCURY_ISA_VERSION
	.align		4
.L_10:
        /*0018*/ 	.byte	0x03, 0x5f
        /*001a*/ 	.short	0x0101


	//----- nvinfo : EIATTR_VRC_CTA_INIT_COUNT
	.align		4
        /*001c*/ 	.byte	0x02, 0x4a
	.zero		1
	.zero		1


	//----- nvinfo : EIATTR_SYSCALL_OFFSETS
	.align		4
        /*0020*/ 	.byte	0x04, 0x46
        /*0022*/ 	.short	(.L_12 - .L_11)


	//   ....[0]....
.L_11:
        /*0024*/ 	.word	0x00000110


	//----- nvinfo : EIATTR_EXIT_INSTR_OFFSETS
	.align		4
.L_12:
        /*0028*/ 	.byte	0x04, 0x1c
        /*002a*/ 	.short	(.L_14 - .L_13)


	//   ....[0]....
.L_13:
        /*002c*/ 	.word	0x00000120


	//----- nvinfo : EIATTR_SW_WAR
	.align		4
.L_14:
        /*0030*/ 	.byte	0x04, 0x36
        /*0032*/ 	.short	(.L_16 - .L_15)
.L_15:
        /*0034*/ 	.word	0x00000008
.L_16:


//--------------------- .nv.callgraph             --------------------------
	.section	.nv.callgraph,"",@"SHT_CUDA_CALLGRAPH"
	.align	4
	.sectionentsize	8
	.align		4
        /*0000*/ 	.word	0x00000000
	.align		4
        /*0004*/ 	.word	0xffffffff
	.align		4
        /*0008*/ 	.word	index@(_Z14PrintThreadIDsv)
	.align		4
        /*000c*/ 	.word	index@(vprintf)
	.align		4
        /*0010*/ 	.word	0x00000000
	.align		4
        /*0014*/ 	.word	0xfffffffe
	.align		4
        /*0018*/ 	.word	0x00000000
	.align		4
        /*001c*/ 	.word	0xfffffffd
	.align		4
        /*0020*/ 	.word	0x00000000
	.align		4
        /*0024*/ 	.word	0xfffffffc


//--------------------- .nv.constant4             --------------------------
	.section	.nv.constant4,"a",@progbits
	.align	8
	.align		8
.nv.constant4:
        /*0000*/ 	.dword	vprintf
	.align		8
        /*0008*/ 	.dword	$str


//--------------------- .text._Z14PrintThreadIDsv --------------------------
	.section	.text._Z14PrintThreadIDsv,"ax",@progbits
	.align	128
        .global         _Z14PrintThreadIDsv
        .type           _Z14PrintThreadIDsv,@function
        .size           _Z14PrintThreadIDsv,(.L_x_2 - _Z14PrintThreadIDsv)
        .other          _Z14PrintThreadIDsv,@"STO_CUDA_ENTRY STV_DEFAULT"
_Z14PrintThreadIDsv:
.text._Z14PrintThreadIDsv:
[----:B------:R-:W0:Y:S01]  /*0000*/  LDC R1, c[0x0][0x37c] ;  /* 0x0000df00ff017b82 */ /* 0x000e220000000800 */
[----:B------:R-:W1:Y:S01]  /*0010*/  S2R R8, SR_TID.X ;  /* 0x0000000000087919 */ /* 0x000e620000002100 */
[----:B0-----:R-:W-:Y:S01]  /*0020*/  VIADD R1, R1, 0xfffffff0 ;  /* 0xfffffff001017836 */ /* 0x001fe20000000000 */
[----:B------:R-:W-:Y:S01]  /*0030*/  MOV R0, 0x0 ;  /* 0x0000000000007802 */ /* 0x000fe20000000f00 */
[----:B------:R-:W0:Y:S01]  /*0040*/  LDCU UR4, c[0x0][0x2f8] ;  /* 0x00005f00ff0477ac */ /* 0x000e220008000800 */
[----:B------:R-:W1:Y:S03]  /*0050*/  S2R R9, SR_TID.Y ;  /* 0x0000000000097919 */ /* 0x000e660000002200 */
[----:B------:R2:W3:Y:S01]  /*0060*/  LDC.64 R2, c[0x4][R0] ;  /* 0x0100000000027b82 */ /* 0x0004e20000000a00 */
[----:B------:R-:W4:Y:S01]  /*0070*/  LDCU.64 UR6, c[0x4][0x8] ;  /* 0x01000100ff0677ac */ /* 0x000f220008000a00 */
[----:B------:R-:W5:Y:S01]  /*0080*/  S2R R10, SR_TID.Z ;  /* 0x00000000000a7919 */ /* 0x000f620000002300 */
[----:B------:R-:W2:Y:S01]  /*0090*/  LDCU UR5, c[0x0][0x2fc] ;  /* 0x00005f80ff0577ac */ /* 0x000ea20008000800 */
[----:B0-----:R-:W-:Y:S01]  /*00a0*/  IADD3 R6, P0, PT, R1, UR4, RZ ;  /* 0x0000000401067c10 */ /* 0x001fe2000ff1e0ff */
[----:B----4-:R-:W-:Y:S01]  /*00b0*/  IMAD.U32 R4, RZ, RZ, UR6 ;  /* 0x00000006ff047e24 */ /* 0x010fe2000f8e00ff */
[----:B------:R-:W-:-:S03]  /*00c0*/  MOV R5, UR7 ;  /* 0x0000000700057c02 */ /* 0x000fc60008000f00 */
[----:B--2---:R-:W-:Y:S01]  /*00d0*/  IMAD.X R7, RZ, RZ, UR5, P0 ;  /* 0x00000005ff077e24 */ /* 0x004fe200080e06ff */
[----:B-1----:R0:W-:Y:S04]  /*00e0*/  STL.64 [R1], R8 ;  /* 0x0000000801007387 */ /* 0x0021e80000100a00 */
[----:B-----5:R0:W-:Y:S03]  /*00f0*/  STL [R1+0x8], R10 ;  /* 0x0000080a01007387 */ /* 0x0201e60000100800 */
[----:B------:R-:W-:-:S07]  /*0100*/  LEPC R20, `(.L_x_0) ;  /* 0x000000001014794e */ /* 0x000fce0000000000 */
[----:B0--3--:R-:W-:Y:S05]  /*0110*/  CALL.ABS.NOINC R2 ;  /* 0x0000000002007343 */ /* 0x009fea0003c00000 */
.L_x_0:
[----:B------:R-:W-:Y:S05]  /*0120*/  EXIT ;  /* 0x000000000000794d */ /* 0x000fea0003800000 */
.L_x_1:
[----:B------:R-:W-:-:S00]  /*0130*/  BRA `(.L_x_1) ;  /* 0xfffffffc00fc7947 */ /* 0x000fc0000383ffff */
[----:B------:R-:W-:-:S00]  /*0140*/  NOP ;  /* 0x0000000000007918 */ /* 0x000fc00000000000 */
        /* <DEDUP_REMOVED lines=11> */
.L_x_2:


//--------------------- .nv.global.init           --------------------------
	.section	.nv.global.init,"aw",@progbits
.nv.global.init:
	.type		$str,@object
	.size		$str,(.L_0 - $str)
$str:
        /*0000*/ 	.byte	0x74, 0x68, 0x72, 0x65, 0x61, 0x64, 0x2e, 0x78, 0x3a, 0x20, 0x25, 0x64, 0x2c, 0x20, 0x74, 0x68
        /*0010*/ 	.byte	0x72, 0x65, 0x61, 0x64, 0x2e, 0x79, 0x3a, 0x20, 0x25, 0x64, 0x2c, 0x20, 0x74, 0x68, 0x72, 0x65
        /*0020*/ 	.byte	0x61, 0x64, 0x2e, 0x7a, 0x3a, 0x20, 0x25, 0x64, 0x0a, 0x00
.L_0:


//--------------------- .nv.shared.reserved.0     --------------------------
	.section	.nv.shared.reserved.0,"aw",@nobits
	.weak		__nv_reservedSMEM_offset_0_alias
	.size		__nv_reservedSMEM_offset_0_alias, 0, 64
	.other		__nv_reservedSMEM_offset_0_alias,@"STO_CUDA_RESERVED_SHARED STV_DEFAULT"
__nv_reservedSMEM_offset_0_alias:
	.zero		0
	.zero		64


//--------------------- .nv.constant0._Z14PrintThreadIDsv --------------------------
	.section	.nv.constant0._Z14PrintThreadIDsv,"a",@progbits
	.sectionflags	@""
	.align	4
.nv.constant0._Z14PrintThreadIDsv:
	.zero		896


//--------------------- SYMBOLS --------------------------

	.type		.nv.reservedSmem.offset0,@object
	.size		.nv.reservedSmem.offset0,0x4
	.type		vprintf,@function
